//
// Generated by NVIDIA NVVM Compiler
//
// Compiler Build ID: CL-36424714
// Cuda compilation tools, release 13.0, V13.0.88
// Based on NVVM 20.0.0
//

.version 9.0
.target sm_100
.address_size 64

	// .globl	_Z12mandelKernelffffiiPii

.visible .entry _Z12mandelKernelffffiiPii(
	.param .f32 _Z12mandelKernelffffiiPii_param_0,
	.param .f32 _Z12mandelKernelffffiiPii_param_1,
	.param .f32 _Z12mandelKernelffffiiPii_param_2,
	.param .f32 _Z12mandelKernelffffiiPii_param_3,
	.param .u32 _Z12mandelKernelffffiiPii_param_4,
	.param .u32 _Z12mandelKernelffffiiPii_param_5,
	.param .u64 .ptr .align 1 _Z12mandelKernelffffiiPii_param_6,
	.param .u32 _Z12mandelKernelffffiiPii_param_7
)
{
	.reg .pred 	%p<15>;
	.reg .b32 	%r<67>;
	.reg .b32 	%f<20>;
	.reg .b64 	%rd<17>;

	ld.param.f32 	%f9, [_Z12mandelKernelffffiiPii_param_0];
	ld.param.f32 	%f10, [_Z12mandelKernelffffiiPii_param_1];
	ld.param.f32 	%f11, [_Z12mandelKernelffffiiPii_param_2];
	ld.param.f32 	%f12, [_Z12mandelKernelffffiiPii_param_3];
	ld.param.u32 	%r28, [_Z12mandelKernelffffiiPii_param_4];
	ld.param.u32 	%r29, [_Z12mandelKernelffffiiPii_param_5];
	ld.param.u64 	%rd4, [_Z12mandelKernelffffiiPii_param_6];
	ld.param.u32 	%r30, [_Z12mandelKernelffffiiPii_param_7];
	cvta.to.global.u64 	%rd1, %rd4;
	mov.u32 	%r31, %tid.x;
	mov.u32 	%r32, %ctaid.x;
	mov.u32 	%r33, %ntid.x;
	mad.lo.s32 	%r34, %r32, %r33, %r31;
	mul.lo.s32 	%r1, %r30, %r34;
	mov.u32 	%r35, %tid.y;
	mov.u32 	%r36, %ctaid.y;
	mov.u32 	%r37, %ntid.y;
	mad.lo.s32 	%r38, %r36, %r37, %r35;
	mul.lo.s32 	%r2, %r30, %r38;
	setp.lt.s32 	%p1, %r30, 1;
	@%p1 bra 	$L__BB0_22;
	setp.lt.s32 	%p2, %r29, 1;
	@%p2 bra 	$L__BB0_9;
	neg.s32 	%r3, %r29;
	mov.b32 	%r57, 0;
$L__BB0_3:
	add.s32 	%r54, %r57, %r2;
	cvt.rn.f32.s32 	%f13, %r54;
	fma.rn.f32 	%f1, %f12, %f13, %f10;
	mul.lo.s32 	%r55, %r54, %r28;
	cvt.s64.s32 	%rd14, %r55;
	add.s64 	%rd2, %rd1, %rd14;
	mov.b32 	%r58, 0;
$L__BB0_4:
	add.s32 	%r6, %r58, %r1;
	cvt.rn.f32.s32 	%f14, %r6;
	fma.rn.f32 	%f2, %f11, %f14, %f9;
	mov.b32 	%r60, 0;
	mov.u32 	%r59, %r3;
	mov.f32 	%f18, %f1;
	mov.f32 	%f19, %f2;
$L__BB0_5:
	mul.f32 	%f5, %f19, %f19;
	mul.f32 	%f6, %f18, %f18;
	add.f32 	%f15, %f5, %f6;
	setp.gt.f32 	%p11, %f15, 0f40800000;
	mov.u32 	%r61, %r60;
	@%p11 bra 	$L__BB0_7;
	sub.f32 	%f16, %f5, %f6;
	add.f32 	%f17, %f19, %f19;
	add.f32 	%f19, %f2, %f16;
	fma.rn.f32 	%f18, %f17, %f18, %f1;
	add.s32 	%r60, %r60, 1;
	add.s32 	%r59, %r59, 1;
	setp.ne.s32 	%p12, %r59, 0;
	mov.u32 	%r61, %r29;
	@%p12 bra 	$L__BB0_5;
$L__BB0_7:
	mul.wide.s32 	%rd15, %r6, 4;
	add.s64 	%rd16, %rd2, %rd15;
	st.global.u32 	[%rd16], %r61;
	add.s32 	%r58, %r58, 1;
	setp.ne.s32 	%p13, %r58, %r30;
	@%p13 bra 	$L__BB0_4;
	add.s32 	%r57, %r57, 1;
	setp.eq.s32 	%p14, %r57, %r30;
	@%p14 bra 	$L__BB0_22;
	bra.uni 	$L__BB0_3;
$L__BB0_9:
	and.b32  	%r14, %r30, 7;
	add.s32 	%r15, %r14, -1;
	and.b32  	%r16, %r30, 3;
	and.b32  	%r17, %r30, 2147483640;
	and.b32  	%r18, %r30, 1;
	mov.b32 	%r62, 0;
$L__BB0_10:
	setp.lt.u32 	%p3, %r30, 8;
	add.s32 	%r41, %r62, %r2;
	mul.lo.s32 	%r42, %r41, %r28;
	cvt.s64.s32 	%rd5, %r42;
	add.s64 	%rd3, %rd1, %rd5;
	mov.b32 	%r65, 0;
	@%p3 bra 	$L__BB0_13;
	mov.b32 	%r63, 0;
$L__BB0_12:
	.pragma "nounroll";
	add.s32 	%r44, %r63, %r1;
	mul.wide.s32 	%rd6, %r44, 4;
	add.s64 	%rd7, %rd3, %rd6;
	mov.b32 	%r45, 0;
	st.global.u32 	[%rd7], %r45;
	st.global.u32 	[%rd7+4], %r45;
	st.global.u32 	[%rd7+8], %r45;
	st.global.u32 	[%rd7+12], %r45;
	st.global.u32 	[%rd7+16], %r45;
	st.global.u32 	[%rd7+20], %r45;
	st.global.u32 	[%rd7+24], %r45;
	st.global.u32 	[%rd7+28], %r45;
	add.s32 	%r63, %r63, 8;
	setp.ne.s32 	%p4, %r63, %r17;
	mov.u32 	%r65, %r17;
	@%p4 bra 	$L__BB0_12;
$L__BB0_13:
	setp.eq.s32 	%p5, %r14, 0;
	@%p5 bra 	$L__BB0_21;
	setp.lt.u32 	%p6, %r15, 3;
	@%p6 bra 	$L__BB0_16;
	add.s32 	%r46, %r65, %r1;
	mul.wide.s32 	%rd8, %r46, 4;
	add.s64 	%rd9, %rd3, %rd8;
	mov.b32 	%r47, 0;
	st.global.u32 	[%rd9], %r47;
	st.global.u32 	[%rd9+4], %r47;
	st.global.u32 	[%rd9+8], %r47;
	st.global.u32 	[%rd9+12], %r47;
	add.s32 	%r65, %r65, 4;
$L__BB0_16:
	setp.eq.s32 	%p7, %r16, 0;
	@%p7 bra 	$L__BB0_21;
	setp.eq.s32 	%p8, %r16, 1;
	@%p8 bra 	$L__BB0_19;
	add.s32 	%r48, %r65, %r1;
	mul.wide.s32 	%rd10, %r48, 4;
	add.s64 	%rd11, %rd3, %rd10;
	mov.b32 	%r49, 0;
	st.global.u32 	[%rd11], %r49;
	st.global.u32 	[%rd11+4], %r49;
	add.s32 	%r65, %r65, 2;
$L__BB0_19:
	setp.eq.s32 	%p9, %r18, 0;
	@%p9 bra 	$L__BB0_21;
	add.s32 	%r50, %r65, %r1;
	mul.wide.s32 	%rd12, %r50, 4;
	add.s64 	%rd13, %rd3, %rd12;
	mov.b32 	%r51, 0;
	st.global.u32 	[%rd13], %r51;
$L__BB0_21:
	add.s32 	%r62, %r62, 1;
	setp.ne.s32 	%p10, %r62, %r30;
	@%p10 bra 	$L__BB0_10;
$L__BB0_22:
	ret;

}


// ===== COMPILED SASS (sm_100) =====

	.target	sm_100

	.elftype	@"ET_EXEC"


//--------------------- .note.nv.tkinfo           --------------------------
	.section	.note.nv.tkinfo,"",@"SHT_NOTE"
	.sectionflags	@"SHF_NOTE_NV_TKINFO"
	.tkinfo
        /*0018*/ 	.word	0x00000002
        /*0030*/ 	.string	""
        /*0030*/ 	.string	"ptxas"
        /*0030*/ 	.string	"Cuda compilation tools, release 13.0, V13.0.88"
        /*0030*/ 	.string	"Build cuda_13.0.r13.0/compiler.36424714_0"
        /*0030*/ 	.string	"-arch sm_100 -m 64 "



//--------------------- .note.nv.cuinfo           --------------------------
	.section	.note.nv.cuinfo,"",@"SHT_NOTE"
	.sectionflags	@"SHF_NOTE_NV_CUINFO"
        /*0018*/ 	.short	0x0002
        /*001a*/ 	.short	0x0064
        /*001c*/ 	.short	0x0082
	.zero		2


//--------------------- .nv.info                  --------------------------
	.section	.nv.info,"",@"SHT_CUDA_INFO"
	.align	4


	//----- nvinfo : EIATTR_REGCOUNT
	.align		4
        /*0000*/ 	.byte	0x04, 0x2f
        /*0002*/ 	.short	(.L_1 - .L_0)
	.align		4
.L_0:
        /*0004*/ 	.word	index@(_Z12mandelKernelffffiiPii)
        /*0008*/ 	.word	0x00000011


	//----- nvinfo : EIATTR_FRAME_SIZE
	.align		4
.L_1:
        /*000c*/ 	.byte	0x04, 0x11
        /*000e*/ 	.short	(.L_3 - .L_2)
	.align		4
.L_2:
        /*0010*/ 	.word	index@(_Z12mandelKernelffffiiPii)
        /*0014*/ 	.word	0x00000000


	//----- nvinfo : EIATTR_MIN_STACK_SIZE
	.align		4
.L_3:
        /*0018*/ 	.byte	0x04, 0x12
        /*001a*/ 	.short	(.L_5 - .L_4)
	.align		4
.L_4:
        /*001c*/ 	.word	index@(_Z12mandelKernelffffiiPii)
        /*0020*/ 	.word	0x00000000
.L_5:


//--------------------- .nv.compat                --------------------------
	.section	.nv.compat,"",@"SHT_CUDA_COMPAT_INFO"
	.align	4
        /*0000*/ 	.byte	0x02, 0x09, 0x00, 0x00, 0x02, 0x02, 0x01, 0x00, 0x02, 0x05, 0x05, 0x00, 0x03, 0x07, 0x01, 0x01
        /*0010*/ 	.byte	0x02, 0x03, 0x00, 0x00, 0x02, 0x06, 0x01, 0x00, 0x04, 0x0b, 0x08, 0x00, 0x01, 0x00, 0x00, 0x00
        /*0020*/ 	.byte	0x00, 0x00, 0x00, 0x00


//--------------------- .nv.info._Z12mandelKernelffffiiPii --------------------------
	.section	.nv.info._Z12mandelKernelffffiiPii,"",@"SHT_CUDA_INFO"
	.sectionflags	@""
	.align	4


	//----- nvinfo : EIATTR_CUDA_API_VERSION
	.align		4
        /*0000*/ 	.byte	0x04, 0x37
        /*0002*/ 	.short	(.L_7 - .L_6)
.L_6:
        /*0004*/ 	.word	0x00000082


	//----- nvinfo : EIATTR_KPARAM_INFO
	.align		4
.L_7:
        /*0008*/ 	.byte	0x04, 0x17
        /*000a*/ 	.short	(.L_9 - .L_8)
.L_8:
        /*000c*/ 	.word	0x00000000
        /*0010*/ 	.short	0x0007
        /*0012*/ 	.short	0x0020
        /*0014*/ 	.byte	0x00, 0xf0, 0x11, 0x00


	//----- nvinfo : EIATTR_KPARAM_INFO
	.align		4
.L_9:
        /*0018*/ 	.byte	0x04, 0x17
        /*001a*/ 	.short	(.L_11 - .L_10)
.L_10:
        /*001c*/ 	.word	0x00000000
        /*0020*/ 	.short	0x0006
        /*0022*/ 	.short	0x0018
        /*0024*/ 	.byte	0x00, 0xf5, 0x21, 0x00


	//----- nvinfo : EIATTR_KPARAM_INFO
	.align		4
.L_11:
        /*0028*/ 	.byte	0x04, 0x17
        /*002a*/ 	.short	(.L_13 - .L_12)
.L_12:
        /*002c*/ 	.word	0x00000000
        /*0030*/ 	.short	0x0005
        /*0032*/ 	.short	0x0014
        /*0034*/ 	.byte	0x00, 0xf0, 0x11, 0x00


	//----- nvinfo : EIATTR_KPARAM_INFO
	.align		4
.L_13:
        /*0038*/ 	.byte	0x04, 0x17
        /*003a*/ 	.short	(.L_15 - .L_14)
.L_14:
        /*003c*/ 	.word	0x00000000
        /*0040*/ 	.short	0x0004
        /*0042*/ 	.short	0x0010
        /*0044*/ 	.byte	0x00, 0xf0, 0x11, 0x00


	//----- nvinfo : EIATTR_KPARAM_INFO
	.align		4
.L_15:
        /*0048*/ 	.byte	0x04, 0x17
        /*004a*/ 	.short	(.L_17 - .L_16)
.L_16:
        /*004c*/ 	.word	0x00000000
        /*0050*/ 	.short	0x0003
        /*0052*/ 	.short	0x000c
        /*0054*/ 	.byte	0x00, 0xf0, 0x11, 0x00


	//----- nvinfo : EIATTR_KPARAM_INFO
	.align		4
.L_17:
        /*0058*/ 	.byte	0x04, 0x17
        /*005a*/ 	.short	(.L_19 - .L_18)
.L_18:
        /*005c*/ 	.word	0x00000000
        /*0060*/ 	.short	0x0002
        /*0062*/ 	.short	0x0008
        /*0064*/ 	.byte	0x00, 0xf0, 0x11, 0x00


	//----- nvinfo : EIATTR_KPARAM_INFO
	.align		4
.L_19:
        /*0068*/ 	.byte	0x04, 0x17
        /*006a*/ 	.short	(.L_21 - .L_20)
.L_20:
        /*006c*/ 	.word	0x00000000
        /*0070*/ 	.short	0x0001
        /*0072*/ 	.short	0x0004
        /*0074*/ 	.byte	0x00, 0xf0, 0x11, 0x00


	//----- nvinfo : EIATTR_KPARAM_INFO
	.align		4
.L_21:
        /*0078*/ 	.byte	0x04, 0x17
        /*007a*/ 	.short	(.L_23 - .L_22)
.L_22:
        /*007c*/ 	.word	0x00000000
        /*0080*/ 	.short	0x0000
        /*0082*/ 	.short	0x0000
        /*0084*/ 	.byte	0x00, 0xf0, 0x11, 0x00


	//----- nvinfo : EIATTR_SPARSE_MMA_MASK
	.align		4
.L_23:
        /*0088*/ 	.byte	0x03, 0x50
        /*008a*/ 	.short	0x0000


	//----- nvinfo : EIATTR_MAXREG_COUNT
	.align		4
        /*008c*/ 	.byte	0x03, 0x1b
        /*008e*/ 	.short	0x00ff


	//----- nvinfo : EIATTR_MERCURY_ISA_VERSION
	.align		4
        /*0090*/ 	.byte	0x03, 0x5f
        /*0092*/ 	.short	0x0101


	//----- nvinfo : EIATTR_VRC_CTA_INIT_COUNT
	.align		4
        /*0094*/ 	.byte	0x02, 0x4a
	.zero		1
	.zero		1


	//----- nvinfo : EIATTR_EXIT_INSTR_OFFSETS
	.align		4
        /*0098*/ 	.byte	0x04, 0x1c
        /*009a*/ 	.short	(.L_25 - .L_24)


	//   ....[0]....
.L_24:
        /*009c*/ 	.word	0x00000090


	//   ....[1]....
        /*00a0*/ 	.word	0x00000410


	//   ....[2]....
        /*00a4*/ 	.word	0x000007c0


	//----- nvinfo : EIATTR_CRS_STACK_SIZE
	.align		4
.L_25:
        /*00a8*/ 	.byte	0x04, 0x1e
        /*00aa*/ 	.short	(.L_27 - .L_26)
.L_26:
        /*00ac*/ 	.word	0x00000000


	//----- nvinfo : EIATTR_CBANK_PARAM_SIZE
	.align		4
.L_27:
        /*00b0*/ 	.byte	0x03, 0x19
        /*00b2*/ 	.short	0x0024


	//----- nvinfo : EIATTR_PARAM_CBANK
	.align		4
        /*00b4*/ 	.byte	0x04, 0x0a
        /*00b6*/ 	.short	(.L_29 - .L_28)
	.align		4
.L_28:
        /*00b8*/ 	.word	index@(.nv.constant0._Z12mandelKernelffffiiPii)
        /*00bc*/ 	.short	0x0380
        /*00be*/ 	.short	0x0024


	//----- nvinfo : EIATTR_SW_WAR
	.align		4
.L_29:
        /*00c0*/ 	.byte	0x04, 0x36
        /*00c2*/ 	.short	(.L_31 - .L_30)
.L_30:
        /*00c4*/ 	.word	0x00000008
.L_31:


//--------------------- .nv.callgraph             --------------------------
	.section	.nv.callgraph,"",@"SHT_CUDA_CALLGRAPH"
	.align	4
	.sectionentsize	8
	.align		4
        /*0000*/ 	.word	0x00000000
	.align		4
        /*0004*/ 	.word	0xffffffff
	.align		4
        /*0008*/ 	.word	0x00000000
	.align		4
        /*000c*/ 	.word	0xfffffffe
	.align		4
        /*0010*/ 	.word	0x00000000
	.align		4
        /*0014*/ 	.word	0xfffffffd
	.align		4
        /*0018*/ 	.word	0x00000000
	.align		4
        /*001c*/ 	.word	0xfffffffc


//--------------------- .text._Z12mandelKernelffffiiPii --------------------------
	.section	.text._Z12mandelKernelffffiiPii,"ax",@progbits
	.align	128
        .global         _Z12mandelKernelffffiiPii
        .type           _Z12mandelKernelffffiiPii,@function
        .size           _Z12mandelKernelffffiiPii,(.L_x_12 - _Z12mandelKernelffffiiPii)
        .other          _Z12mandelKernelffffiiPii,@"STO_CUDA_ENTRY STV_DEFAULT"
_Z12mandelKernelffffiiPii:
.text._Z12mandelKernelffffiiPii:
[----:B------:R-:W-:Y:S08]  /*0000*/  LDC R1, c[0x0][0x37c] ;  /* 0x0000df00ff017b82 */ /* 0x000ff00000000800 */
[----:B------:R-:W0:Y:S01]  /*0010*/  LDC R4, c[0x0][0x3a0] ;  /* 0x0000e800ff047b82 */ /* 0x000e220000000800 */
[----:B------:R-:W1:Y:S01]  /*0020*/  S2R R0, SR_TID.X ;  /* 0x0000000000007919 */ /* 0x000e620000002100 */
[----:B------:R-:W2:Y:S06]  /*0030*/  S2R R2, SR_TID.Y ;  /* 0x0000000000027919 */ /* 0x000eac0000002200 */
[----:B------:R-:W3:Y:S08]  /*0040*/  LDC R3, c[0x0][0x360] ;  /* 0x0000d800ff037b82 */ /* 0x000ef00000000800 */
[----:B------:R-:W4:Y:S01]  /*0050*/  LDC R5, c[0x0][0x364] ;  /* 0x0000d900ff057b82 */ /* 0x000f220000000800 */
[----:B0-----:R-:W-:-:S07]  /*0060*/  ISETP.GE.AND P0, PT, R4, 0x1, PT ;  /* 0x000000010400780c */ /* 0x001fce0003f06270 */
[----:B------:R-:W0:Y:S08]  /*0070*/  S2UR UR5, SR_CTAID.X ;  /* 0x00000000000579c3 */ /* 0x000e300000002500 */
[----:B------:R-:W5:Y:S02]  /*0080*/  S2UR UR6, SR_CTAID.Y ;  /* 0x00000000000679c3 */ /* 0x000f640000002600 */
[----:B012345:R-:W-:Y:S05]  /*0090*/  @!P0 EXIT ;  /* 0x000000000000894d */ /* 0x03ffea0003800000 */
[----:B------:R-:W0:Y:S01]  /*00a0*/  LDCU UR4, c[0x0][0x394] ;  /* 0x00007280ff0477ac */ /* 0x000e220008000800 */
[----:B------:R-:W-:Y:S02]  /*00b0*/  IMAD R0, R3, UR5, R0 ;  /* 0x0000000503007c24 */ /* 0x000fe4000f8e0200 */
[----:B------:R-:W-:Y:S01]  /*00c0*/  IMAD R2, R5, UR6, R2 ;  /* 0x0000000605027c24 */ /* 0x000fe2000f8e0202 */
[----:B------:R-:W1:Y:S01]  /*00d0*/  LDCU.64 UR8, c[0x0][0x358] ;  /* 0x00006b00ff0877ac */ /* 0x000e620008000a00 */
[----:B0-----:R-:W-:-:S09]  /*00e0*/  UISETP.GE.AND UP0, UPT, UR4, 0x1, UPT ;  /* 0x000000010400788c */ /* 0x001fd2000bf06270 */
[----:B-1----:R-:W-:Y:S05]  /*00f0*/  BRA.U !UP0, `(.L_x_0) ;  /* 0x0000000108d07547 */ /* 0x002fea000b800000 */
[----:B------:R-:W-:-:S03]  /*0100*/  UIADD3 UR7, UPT, UPT, -UR4, URZ, URZ ;  /* 0x000000ff04077290 */ /* 0x000fc6000fffe1ff */
[----:B------:R-:W-:-:S09]  /*0110*/  UMOV UR4, URZ ;  /* 0x000000ff00047c82 */ /* 0x000fd20008000000 */
.L_x_5:
[----:B------:R-:W0:Y:S01]  /*0120*/  LDC R3, c[0x0][0x3a0] ;  /* 0x0000e800ff037b82 */ /* 0x000e220000000800 */
[----:B------:R-:W1:Y:S01]  /*0130*/  LDCU UR6, c[0x0][0x390] ;  /* 0x00007200ff0677ac */ /* 0x000e620008000800 */
[----:B------:R-:W2:Y:S06]  /*0140*/  LDCU.64 UR10, c[0x0][0x398] ;  /* 0x00007300ff0a77ac */ /* 0x000eac0008000a00 */
[----:B------:R-:W3:Y:S01]  /*0150*/  LDC R6, c[0x0][0x384] ;  /* 0x0000e100ff067b82 */ /* 0x000ee20000000800 */
[----:B------:R-:W3:Y:S01]  /*0160*/  LDCU UR5, c[0x0][0x38c] ;  /* 0x00007180ff0577ac */ /* 0x000ee20008000800 */
[----:B0-----:R-:W-:-:S04]  /*0170*/  IMAD R3, R2, R3, UR4 ;  /* 0x0000000402037e24 */ /* 0x001fc8000f8e0203 */
[----:B-1----:R-:W-:Y:S01]  /*0180*/  IMAD R5, R3, UR6, RZ ;  /* 0x0000000603057c24 */ /* 0x002fe2000f8e02ff */
[----:B------:R-:W-:-:S04]  /*0190*/  I2FP.F32.S32 R3, R3 ;  /* 0x0000000300037245 */ /* 0x000fc80000201400 */
[----:B--2---:R-:W-:Y:S01]  /*01a0*/  IADD3 R4, P0, PT, R5, UR10, RZ ;  /* 0x0000000a05047c10 */ /* 0x004fe2000ff1e0ff */
[----:B---3--:R-:W-:Y:S01]  /*01b0*/  FFMA R8, R3, UR5, R6 ;  /* 0x0000000503087c23 */ /* 0x008fe20008000006 */
[----:B------:R-:W-:Y:S02]  /*01c0*/  UMOV UR5, URZ ;  /* 0x000000ff00057c82 */ /* 0x000fe40008000000 */
[----:B------:R-:W-:-:S09]  /*01d0*/  LEA.HI.X.SX32 R5, R5, UR11, 0x1, P0 ;  /* 0x0000000b05057c11 */ /* 0x000fd200080f0eff */
.L_x_4:
[----:B0-----:R-:W0:Y:S01]  /*01e0*/  LDC R7, c[0x0][0x3a0] ;  /* 0x0000e800ff077b82 */ /* 0x001e220000000800 */
[----:B------:R-:W1:Y:S01]  /*01f0*/  LDCU UR6, c[0x0][0x388] ;  /* 0x00007100ff0677ac */ /* 0x000e620008000800 */
[----:B------:R-:W-:Y:S01]  /*0200*/  BSSY.RECONVERGENT B0, `(.L_x_1) ;  /* 0x000001a000007945 */ /* 0x000fe20003800200 */
[----:B------:R-:W-:Y:S01]  /*0210*/  MOV R14, UR7 ;  /* 0x00000007000e7c02 */ /* 0x000fe20008000f00 */
[----:B------:R-:W2:Y:S04]  /*0220*/  LDCU UR10, c[0x0][0x394] ;  /* 0x00007280ff0a77ac */ /* 0x000ea80008000800 */
[----:B------:R-:W1:Y:S01]  /*0230*/  LDC R6, c[0x0][0x380] ;  /* 0x0000e000ff067b82 */ /* 0x000e620000000800 */
[----:B0-----:R-:W-:Y:S01]  /*0240*/  IMAD R11, R0, R7, UR5 ;  /* 0x00000005000b7e24 */ /* 0x001fe2000f8e0207 */
[----:B------:R-:W-:-:S04]  /*0250*/  UIADD3 UR5, UPT, UPT, UR5, 0x1, URZ ;  /* 0x0000000105057890 */ /* 0x000fc8000fffe0ff */
[----:B------:R-:W-:Y:S02]  /*0260*/  I2FP.F32.S32 R3, R11 ;  /* 0x0000000b00037245 */ /* 0x000fe40000201400 */
[----:B------:R-:W-:-:S03]  /*0270*/  ISETP.NE.AND P1, PT, R7, UR5, PT ;  /* 0x0000000507007c0c */ /* 0x000fc6000bf25270 */
[----:B-1----:R-:W-:Y:S01]  /*0280*/  FFMA R10, R3, UR6, R6 ;  /* 0x00000006030a7c23 */ /* 0x002fe20008000006 */
[----:B------:R-:W-:Y:S02]  /*0290*/  HFMA2 R3, -RZ, RZ, 0, 0 ;  /* 0x00000000ff037431 */ /* 0x000fe400000001ff */
[----:B------:R-:W-:Y:S02]  /*02a0*/  IMAD.MOV.U32 R6, RZ, RZ, R8 ;  /* 0x000000ffff067224 */ /* 0x000fe400078e0008 */
[----:B--2---:R-:W-:-:S07]  /*02b0*/  MOV R7, R10 ;  /* 0x0000000a00077202 */ /* 0x004fce0000000f00 */
.L_x_3:
[----:B------:R-:W-:Y:S01]  /*02c0*/  FMUL R12, R7, R7 ;  /* 0x00000007070c7220 */ /* 0x000fe20000400000 */
[----:B------:R-:W-:-:S04]  /*02d0*/  FMUL R13, R6, R6 ;  /* 0x00000006060d7220 */ /* 0x000fc80000400000 */
[----:B------:R-:W-:-:S05]  /*02e0*/  FADD R9, R12, R13 ;  /* 0x0000000d0c097221 */ /* 0x000fca0000000000 */
[----:B------:R-:W-:-:S13]  /*02f0*/  FSETP.GT.AND P0, PT, R9, 4, PT ;  /* 0x408000000900780b */ /* 0x000fda0003f04000 */
[----:B------:R-:W-:Y:S05]  /*0300*/  @P0 BRA `(.L_x_2) ;  /* 0x0000000000240947 */ /* 0x000fea0003800000 */
[----:B------:R-:W-:Y:S02]  /*0310*/  VIADD R14, R14, 0x1 ;  /* 0x000000010e0e7836 */ /* 0x000fe40000000000 */
[----:B------:R-:W-:Y:S01]  /*0320*/  FADD R9, R7, R7 ;  /* 0x0000000707097221 */ /* 0x000fe20000000000 */
[----:B------:R-:W-:Y:S01]  /*0330*/  FADD R7, R12, -R13 ;  /* 0x8000000d0c077221 */ /* 0x000fe20000000000 */
[----:B------:R-:W-:Y:S02]  /*0340*/  IADD3 R3, PT, PT, R3, 0x1, RZ ;  /* 0x0000000103037810 */ /* 0x000fe40007ffe0ff */
[----:B------:R-:W-:Y:S01]  /*0350*/  ISETP.NE.AND P0, PT, R14, RZ, PT ;  /* 0x000000ff0e00720c */ /* 0x000fe20003f05270 */
[----:B------:R-:W-:Y:S01]  /*0360*/  FFMA R6, R9, R6, R8 ;  /* 0x0000000609067223 */ /* 0x000fe20000000008 */
[----:B------:R-:W-:-:S11]  /*0370*/  FADD R7, R10, R7 ;  /* 0x000000070a077221 */ /* 0x000fd60000000000 */
[----:B------:R-:W-:Y:S05]  /*0380*/  @P0 BRA `(.L_x_3) ;  /* 0xfffffffc00cc0947 */ /* 0x000fea000383ffff */
[----:B------:R-:W-:-:S07]  /*0390*/  IMAD.U32 R3, RZ, RZ, UR10 ;  /* 0x0000000aff037e24 */ /* 0x000fce000f8e00ff */
.L_x_2:
[----:B------:R-:W-:Y:S05]  /*03a0*/  BSYNC.RECONVERGENT B0 ;  /* 0x0000000000007941 */ /* 0x000fea0003800200 */
.L_x_1:
[----:B------:R-:W-:-:S05]  /*03b0*/  IMAD.WIDE R6, R11, 0x4, R4 ;  /* 0x000000040b067825 */ /* 0x000fca00078e0204 */
[----:B------:R0:W-:Y:S01]  /*03c0*/  STG.E desc[UR8][R6.64], R3 ;  /* 0x0000000306007986 */ /* 0x0001e2000c101908 */
[----:B------:R-:W-:Y:S05]  /*03d0*/  @P1 BRA `(.L_x_4) ;  /* 0xfffffffc00801947 */ /* 0x000fea000383ffff */
[----:B0-----:R-:W0:Y:S01]  /*03e0*/  LDC R3, c[0x0][0x3a0] ;  /* 0x0000e800ff037b82 */ /* 0x001e220000000800 */
[----:B------:R-:W-:-:S06]  /*03f0*/  UIADD3 UR6, UPT, UPT, UR4, 0x1, URZ ;  /* 0x0000000104067890 */ /* 0x000fcc000fffe0ff */
[----:B0-----:R-:W-:-:S13]  /*0400*/  ISETP.NE.AND P0, PT, R3, UR6, PT ;  /* 0x0000000603007c0c */ /* 0x001fda000bf05270 */
[----:B------:R-:W-:Y:S05]  /*0410*/  @!P0 EXIT ;  /* 0x000000000000894d */ /* 0x000fea0003800000 */
[----:B------:R-:W-:Y:S01]  /*0420*/  UMOV UR4, UR6 ;  /* 0x0000000600047c82 */ /* 0x000fe20008000000 */
[----:B------:R-:W-:Y:S05]  /*0430*/  BRA `(.L_x_5) ;  /* 0xfffffffc00387947 */ /* 0x000fea000383ffff */
.L_x_0:
[C---:B------:R-:W-:Y:S01]  /*0440*/  LOP3.LUT R8, R4.reuse, 0x7, RZ, 0xc0, !PT ;  /* 0x0000000704087812 */ /* 0x040fe200078ec0ff */
[----:B------:R-:W-:Y:S01]  /*0450*/  UMOV UR4, URZ ;  /* 0x000000ff00047c82 */ /* 0x000fe20008000000 */
[----:B------:R-:W-:Y:S02]  /*0460*/  LOP3.LUT R10, R4, 0x3, RZ, 0xc0, !PT ;  /* 0x00000003040a7812 */ /* 0x000fe400078ec0ff */
[----:B------:R-:W-:-:S04]  /*0470*/  IADD3 R3, PT, PT, R8, -0x1, RZ ;  /* 0xffffffff08037810 */ /* 0x000fc80007ffe0ff */
[----:B------:R-:W-:Y:S02]  /*0480*/  ISETP.GE.U32.AND P0, PT, R3, 0x3, PT ;  /* 0x000000030300780c */ /* 0x000fe40003f06070 */
[----:B------:R-:W-:-:S11]  /*0490*/  LOP3.LUT R3, R4, 0x7ffffff8, RZ, 0xc0, !PT ;  /* 0x7ffffff804037812 */ /* 0x000fd600078ec0ff */
.L_x_10:
[----:B0-----:R-:W0:Y:S01]  /*04a0*/  LDC R11, c[0x0][0x3a0] ;  /* 0x0000e800ff0b7b82 */ /* 0x001e220000000800 */
[----:B-1----:R-:W1:Y:S01]  /*04b0*/  LDCU UR5, c[0x0][0x390] ;  /* 0x00007200ff0577ac */ /* 0x002e620008000800 */
[----:B------:R-:W-:Y:S01]  /*04c0*/  HFMA2 R9, -RZ, RZ, 0, 0 ;  /* 0x00000000ff097431 */ /* 0x000fe200000001ff */
[----:B--2---:R-:W2:Y:S01]  /*04d0*/  LDCU.64 UR6, c[0x0][0x398] ;  /* 0x00007300ff0677ac */ /* 0x004ea20008000a00 */
[----:B0-----:R-:W-:Y:S01]  /*04e0*/  IMAD R4, R2, R11, UR4 ;  /* 0x0000000402047e24 */ /* 0x001fe2000f8e020b */
[----:B------:R-:W-:Y:S01]  /*04f0*/  ISETP.GE.U32.AND P2, PT, R11, 0x8, PT ;  /* 0x000000080b00780c */ /* 0x000fe20003f46070 */
[----:B------:R-:W-:Y:S02]  /*0500*/  UIADD3 UR4, UPT, UPT, UR4, 0x1, URZ ;  /* 0x0000000104047890 */ /* 0x000fe4000fffe0ff */
[----:B-1----:R-:W-:-:S04]  /*0510*/  IMAD R5, R4, UR5, RZ ;  /* 0x0000000504057c24 */ /* 0x002fc8000f8e02ff */
[----:B------:R-:W-:Y:S02]  /*0520*/  ISETP.NE.AND P1, PT, R11, UR4, PT ;  /* 0x000000040b007c0c */ /* 0x000fe4000bf25270 */
[----:B--2---:R-:W-:-:S04]  /*0530*/  IADD3 R4, P3, PT, R5, UR6, RZ ;  /* 0x0000000605047c10 */ /* 0x004fc8000ff7e0ff */
[----:B------:R-:W-:Y:S01]  /*0540*/  LEA.HI.X.SX32 R5, R5, UR7, 0x1, P3 ;  /* 0x0000000705057c11 */ /* 0x000fe200098f0eff */
[----:B------:R-:W-:Y:S08]  /*0550*/  @!P2 BRA `(.L_x_6) ;  /* 0x00000000003ca947 */ /* 0x000ff00003800000 */
[----:B------:R-:W-:-:S05]  /*0560*/  UMOV UR5, URZ ;  /* 0x000000ff00057c82 */ /* 0x000fca0008000000 */
.L_x_7:
[----:B0-----:R-:W-:Y:S01]  /*0570*/  IMAD R7, R0, R11, UR5 ;  /* 0x0000000500077e24 */ /* 0x001fe2000f8e020b */
[----:B------:R-:W-:-:S03]  /*0580*/  UIADD3 UR5, UPT, UPT, UR5, 0x8, URZ ;  /* 0x0000000805057890 */ /* 0x000fc6000fffe0ff */
[----:B------:R-:W-:-:S03]  /*0590*/  IMAD.WIDE R6, R7, 0x4, R4 ;  /* 0x0000000407067825 */ /* 0x000fc600078e0204 */
[----:B------:R-:W-:Y:S02]  /*05a0*/  ISETP.NE.AND P2, PT, R3, UR5, PT ;  /* 0x0000000503007c0c */ /* 0x000fe4000bf45270 */
[----:B------:R0:W-:Y:S04]  /*05b0*/  STG.E desc[UR8][R6.64], RZ ;  /* 0x000000ff06007986 */ /* 0x0001e8000c101908 */
[----:B------:R0:W-:Y:S04]  /*05c0*/  STG.E desc[UR8][R6.64+0x4], RZ ;  /* 0x000004ff06007986 */ /* 0x0001e8000c101908 */
[----:B------:R0:W-:Y:S04]  /*05d0*/  STG.E desc[UR8][R6.64+0x8], RZ ;  /* 0x000008ff06007986 */ /* 0x0001e8000c101908 */
[----:B------:R0:W-:Y:S04]  /*05e0*/  STG.E desc[UR8][R6.64+0xc], RZ ;  /* 0x00000cff06007986 */ /* 0x0001e8000c101908 */
[----:B------:R0:W-:Y:S04]  /*05f0*/  STG.E desc[UR8][R6.64+0x10], RZ ;  /* 0x000010ff06007986 */ /* 0x0001e8000c101908 */
[----:B------:R0:W-:Y:S04]  /*0600*/  STG.E desc[UR8][R6.64+0x14], RZ ;  /* 0x000014ff06007986 */ /* 0x0001e8000c101908 */
[----:B------:R0:W-:Y:S04]  /*0610*/  STG.E desc[UR8][R6.64+0x18], RZ ;  /* 0x000018ff06007986 */ /* 0x0001e8000c101908 */
[----:B------:R0:W-:Y:S01]  /*0620*/  STG.E desc[UR8][R6.64+0x1c], RZ ;  /* 0x00001cff06007986 */ /* 0x0001e2000c101908 */
[----:B------:R-:W-:Y:S05]  /*0630*/  @P2 BRA `(.L_x_7) ;  /* 0xfffffffc00cc2947 */ /* 0x000fea000383ffff */
[----:B------:R-:W-:-:S07]  /*0640*/  IMAD.MOV.U32 R9, RZ, RZ, R3 ;  /* 0x000000ffff097224 */ /* 0x000fce00078e0003 */
.L_x_6:
[----:B------:R-:W-:-:S13]  /*0650*/  ISETP.NE.AND P2, PT, R8, RZ, PT ;  /* 0x000000ff0800720c */ /* 0x000fda0003f45270 */
[----:B------:R-:W-:Y:S05]  /*0660*/  @!P2 BRA `(.L_x_8) ;  /* 0x000000000050a947 */ /* 0x000fea0003800000 */
[----:B------:R-:W-:Y:S01]  /*0670*/  ISETP.NE.AND P2, PT, R10, RZ, PT ;  /* 0x000000ff0a00720c */ /* 0x000fe20003f45270 */
[----:B------:R-:W-:-:S12]  /*0680*/  @!P0 BRA `(.L_x_9) ;  /* 0x00000000001c8947 */ /* 0x000fd80003800000 */
[----:B0-----:R-:W-:Y:S01]  /*0690*/  IMAD R7, R0, R11, R9 ;  /* 0x0000000b00077224 */ /* 0x001fe200078e0209 */
[----:B------:R-:W-:-:S03]  /*06a0*/  IADD3 R9, PT, PT, R9, 0x4, RZ ;  /* 0x0000000409097810 */ /* 0x000fc60007ffe0ff */
[----:B------:R-:W-:-:S05]  /*06b0*/  IMAD.WIDE R6, R7, 0x4, R4 ;  /* 0x0000000407067825 */ /* 0x000fca00078e0204 */
[----:B------:R1:W-:Y:S04]  /*06c0*/  STG.E desc[UR8][R6.64], RZ ;  /* 0x000000ff06007986 */ /* 0x0003e8000c101908 */
[----:B------:R1:W-:Y:S04]  /*06d0*/  STG.E desc[UR8][R6.64+0x4], RZ ;  /* 0x000004ff06007986 */ /* 0x0003e8000c101908 */
[----:B------:R1:W-:Y:S04]  /*06e0*/  STG.E desc[UR8][R6.64+0x8], RZ ;  /* 0x000008ff06007986 */ /* 0x0003e8000c101908 */
[----:B------:R1:W-:Y:S02]  /*06f0*/  STG.E desc[UR8][R6.64+0xc], RZ ;  /* 0x00000cff06007986 */ /* 0x0003e4000c101908 */
.L_x_9:
[----:B------:R-:W-:Y:S05]  /*0700*/  @!P2 BRA `(.L_x_8) ;  /* 0x000000000028a947 */ /* 0x000fea0003800000 */
[----:B------:R-:W-:Y:S02]  /*0710*/  ISETP.NE.AND P2, PT, R10, 0x1, PT ;  /* 0x000000010a00780c */ /* 0x000fe40003f45270 */
[----:B------:R-:W-:-:S11]  /*0720*/  LOP3.LUT P3, RZ, R11, 0x1, RZ, 0xc0, !PT ;  /* 0x000000010bff7812 */ /* 0x000fd6000786c0ff */
[----:B01----:R-:W-:Y:S01]  /*0730*/  @P2 IMAD R7, R0, R11, R9 ;  /* 0x0000000b00072224 */ /* 0x003fe200078e0209 */
[----:B------:R-:W-:-:S03]  /*0740*/  @P2 IADD3 R9, PT, PT, R9, 0x2, RZ ;  /* 0x0000000209092810 */ /* 0x000fc60007ffe0ff */
[----:B------:R-:W-:-:S04]  /*0750*/  @P2 IMAD.WIDE R6, R7, 0x4, R4 ;  /* 0x0000000407062825 */ /* 0x000fc800078e0204 */
[----:B------:R-:W-:Y:S01]  /*0760*/  @P3 IMAD R9, R0, R11, R9 ;  /* 0x0000000b00093224 */ /* 0x000fe200078e0209 */
[----:B------:R2:W-:Y:S03]  /*0770*/  @P2 STG.E desc[UR8][R6.64], RZ ;  /* 0x000000ff06002986 */ /* 0x0005e6000c101908 */
[----:B------:R-:W-:Y:S01]  /*0780*/  @P3 IMAD.WIDE R4, R9, 0x4, R4 ;  /* 0x0000000409043825 */ /* 0x000fe200078e0204 */
[----:B------:R2:W-:Y:S04]  /*0790*/  @P2 STG.E desc[UR8][R6.64+0x4], RZ ;  /* 0x000004ff06002986 */ /* 0x0005e8000c101908 */
[----:B------:R2:W-:Y:S02]  /*07a0*/  @P3 STG.E desc[UR8][R4.64], RZ ;  /* 0x000000ff04003986 */ /* 0x0005e4000c101908 */
.L_x_8:
[----:B------:R-:W-:Y:S05]  /*07b0*/  @P1 BRA `(.L_x_10) ;  /* 0xfffffffc00381947 */ /* 0x000fea000383ffff */
[----:B------:R-:W-:Y:S05]  /*07c0*/  EXIT ;  /* 0x000000000000794d */ /* 0x000fea0003800000 */
.L_x_11:
[----:B------:R-:W-:-:S00]  /*07d0*/  BRA `(.L_x_11) ;  /* 0xfffffffc00fc7947 */ /* 0x000fc0000383ffff */
[----:B------:R-:W-:-:S00]  /*07e0*/  NOP ;  /* 0x0000000000007918 */ /* 0x000fc00000000000 */
        /* <DEDUP_REMOVED lines=9> */
.L_x_12:


//--------------------- .nv.shared.reserved.0     --------------------------
	.section	.nv.shared.reserved.0,"aw",@nobits
	.weak		__nv_reservedSMEM_offset_0_alias
	.size		__nv_reservedSMEM_offset_0_alias, 0, 64
	.other		__nv_reservedSMEM_offset_0_alias,@"STO_CUDA_RESERVED_SHARED STV_DEFAULT"
__nv_reservedSMEM_offset_0_alias:
	.zero		0
	.zero		64


//--------------------- .nv.constant0._Z12mandelKernelffffiiPii --------------------------
	.section	.nv.constant0._Z12mandelKernelffffiiPii,"a",@progbits
	.sectionflags	@""
	.align	4
.nv.constant0._Z12mandelKernelffffiiPii:
	.zero		932


//--------------------- SYMBOLS --------------------------

	.type		.nv.reservedSmem.offset0,@object
	.size		.nv.reservedSmem.offset0,0x4
